//
// Generated by NVIDIA NVVM Compiler
//
// Compiler Build ID: CL-36424714
// Cuda compilation tools, release 13.0, V13.0.88
// Based on NVVM 20.0.0
//

.version 9.0
.target sm_100
.address_size 64

	// .globl	_Z22ExpIntegralByRectanglePKfPfS1_
// _ZZ22ExpIntegralByRectanglePKfPfS1_E3fsh has been demoted
// _ZZ32ExpIntegralByTrapezoidAndSimpsonPKfPfS1_E3fsh has been demoted

.visible .entry _Z22ExpIntegralByRectanglePKfPfS1_(
	.param .u64 .ptr .align 1 _Z22ExpIntegralByRectanglePKfPfS1__param_0,
	.param .u64 .ptr .align 1 _Z22ExpIntegralByRectanglePKfPfS1__param_1,
	.param .u64 .ptr .align 1 _Z22ExpIntegralByRectanglePKfPfS1__param_2
)
{
	.reg .pred 	%p<2>;
	.reg .b32 	%r<8>;
	.reg .b32 	%f<7>;
	.reg .b64 	%rd<11>;
	// demoted variable
	.shared .align 4 .b8 _ZZ22ExpIntegralByRectanglePKfPfS1_E3fsh[128];
	ld.param.u64 	%rd2, [_Z22ExpIntegralByRectanglePKfPfS1__param_0];
	ld.param.u64 	%rd3, [_Z22ExpIntegralByRectanglePKfPfS1__param_1];
	ld.param.u64 	%rd1, [_Z22ExpIntegralByRectanglePKfPfS1__param_2];
	cvta.to.global.u64 	%rd4, %rd2;
	cvta.to.global.u64 	%rd5, %rd3;
	ld.global.f32 	%f1, [%rd5];
	mov.u32 	%r3, %ctaid.x;
	mov.u32 	%r4, %ntid.x;
	mov.u32 	%r5, %tid.x;
	mad.lo.s32 	%r1, %r3, %r4, %r5;
	mul.wide.u32 	%rd6, %r1, 4;
	add.s64 	%rd7, %rd4, %rd6;
	ld.global.f32 	%f2, [%rd7];
	mul.f32 	%f3, %f2, 0f3FB8AA3B;
	ex2.approx.f32 	%f4, %f3;
	mul.f32 	%f5, %f1, %f4;
	shl.b32 	%r6, %r5, 2;
	mov.u32 	%r7, _ZZ22ExpIntegralByRectanglePKfPfS1_E3fsh;
	add.s32 	%r2, %r7, %r6;
	st.shared.f32 	[%r2], %f5;
	bar.sync 	0;
	setp.gt.u32 	%p1, %r1, 99;
	@%p1 bra 	$L__BB0_2;
	cvta.to.global.u64 	%rd8, %rd1;
	ld.shared.f32 	%f6, [%r2];
	add.s64 	%rd10, %rd8, %rd6;
	st.global.f32 	[%rd10], %f6;
$L__BB0_2:
	ret;

}
	// .globl	_Z32ExpIntegralByTrapezoidAndSimpsonPKfPfS1_
.visible .entry _Z32ExpIntegralByTrapezoidAndSimpsonPKfPfS1_(
	.param .u64 .ptr .align 1 _Z32ExpIntegralByTrapezoidAndSimpsonPKfPfS1__param_0,
	.param .u64 .ptr .align 1 _Z32ExpIntegralByTrapezoidAndSimpsonPKfPfS1__param_1,
	.param .u64 .ptr .align 1 _Z32ExpIntegralByTrapezoidAndSimpsonPKfPfS1__param_2
)
{
	.reg .pred 	%p<3>;
	.reg .b32 	%r<10>;
	.reg .b32 	%f<31>;
	.reg .b64 	%rd<15>;
	// demoted variable
	.shared .align 4 .b8 _ZZ32ExpIntegralByTrapezoidAndSimpsonPKfPfS1_E3fsh[128];
	ld.param.u64 	%rd4, [_Z32ExpIntegralByTrapezoidAndSimpsonPKfPfS1__param_0];
	ld.param.u64 	%rd5, [_Z32ExpIntegralByTrapezoidAndSimpsonPKfPfS1__param_1];
	ld.param.u64 	%rd3, [_Z32ExpIntegralByTrapezoidAndSimpsonPKfPfS1__param_2];
	cvta.to.global.u64 	%rd1, %rd4;
	cvta.to.global.u64 	%rd2, %rd5;
	mov.u32 	%r3, %ctaid.x;
	mov.u32 	%r4, %ntid.x;
	mov.u32 	%r1, %tid.x;
	mad.lo.s32 	%r2, %r3, %r4, %r1;
	setp.gt.s32 	%p1, %r2, 199;
	@%p1 bra 	$L__BB1_5;
	setp.gt.s32 	%p2, %r2, 99;
	@%p2 bra 	$L__BB1_3;
	ld.global.f32 	%f19, [%rd2];
	mul.wide.s32 	%rd10, %r2, 4;
	add.s64 	%rd11, %rd1, %rd10;
	ld.global.f32 	%f20, [%rd11+4];
	mul.f32 	%f21, %f20, 0f3FB8AA3B;
	ex2.approx.f32 	%f22, %f21;
	ld.global.f32 	%f23, [%rd11];
	mul.f32 	%f24, %f23, 0f3FB8AA3B;
	ex2.approx.f32 	%f25, %f24;
	add.f32 	%f26, %f22, %f25;
	mul.f32 	%f29, %f19, %f26;
	mov.f32 	%f30, 0f3F000000;
	bra.uni 	$L__BB1_4;
$L__BB1_3:
	ld.global.f32 	%f6, [%rd2];
	div.rn.f32 	%f29, %f6, 0f40C00000;
	add.s32 	%r5, %r2, -100;
	mul.wide.u32 	%rd6, %r5, 4;
	add.s64 	%rd7, %rd1, %rd6;
	ld.global.f32 	%f7, [%rd7];
	mul.f32 	%f8, %f7, 0f3FB8AA3B;
	ex2.approx.f32 	%f9, %f8;
	add.s32 	%r6, %r2, -99;
	mul.wide.u32 	%rd8, %r6, 4;
	add.s64 	%rd9, %rd1, %rd8;
	ld.global.f32 	%f10, [%rd9];
	add.f32 	%f11, %f7, %f10;
	mul.f32 	%f12, %f11, 0f3F000000;
	mul.f32 	%f13, %f12, 0f3FB8AA3B;
	ex2.approx.f32 	%f14, %f13;
	fma.rn.f32 	%f15, %f14, 0f40800000, %f9;
	mul.f32 	%f16, %f10, 0f3FB8AA3B;
	ex2.approx.f32 	%f17, %f16;
	add.f32 	%f30, %f17, %f15;
$L__BB1_4:
	mul.f32 	%f27, %f29, %f30;
	shl.b32 	%r7, %r1, 2;
	mov.u32 	%r8, _ZZ32ExpIntegralByTrapezoidAndSimpsonPKfPfS1_E3fsh;
	add.s32 	%r9, %r8, %r7;
	st.shared.f32 	[%r9], %f27;
	bar.sync 	0;
	ld.shared.f32 	%f28, [%r9];
	cvta.to.global.u64 	%rd12, %rd3;
	mul.wide.s32 	%rd13, %r2, 4;
	add.s64 	%rd14, %rd12, %rd13;
	st.global.f32 	[%rd14], %f28;
$L__BB1_5:
	ret;

}


// ===== COMPILED SASS (sm_100) =====

	.target	sm_100

	.elftype	@"ET_EXEC"


//--------------------- .note.nv.tkinfo           --------------------------
	.section	.note.nv.tkinfo,"",@"SHT_NOTE"
	.sectionflags	@"SHF_NOTE_NV_TKINFO"
	.tkinfo
        /*0018*/ 	.word	0x00000002
        /*0030*/ 	.string	""
        /*0030*/ 	.string	"ptxas"
        /*0030*/ 	.string	"Cuda compilation tools, release 13.0, V13.0.88"
        /*0030*/ 	.string	"Build cuda_13.0.r13.0/compiler.36424714_0"
        /*0030*/ 	.string	"-arch sm_100 -m 64 "



//--------------------- .note.nv.cuinfo           --------------------------
	.section	.note.nv.cuinfo,"",@"SHT_NOTE"
	.sectionflags	@"SHF_NOTE_NV_CUINFO"
        /*0018*/ 	.short	0x0002
        /*001a*/ 	.short	0x0064
        /*001c*/ 	.short	0x0082
	.zero		2


//--------------------- .nv.info                  --------------------------
	.section	.nv.info,"",@"SHT_CUDA_INFO"
	.align	4


	//----- nvinfo : EIATTR_REGCOUNT
	.align		4
        /*0000*/ 	.byte	0x04, 0x2f
        /*0002*/ 	.short	(.L_1 - .L_0)
	.align		4
.L_0:
        /*0004*/ 	.word	index@(_Z22ExpIntegralByRectanglePKfPfS1_)
        /*0008*/ 	.word	0x0000000c


	//----- nvinfo : EIATTR_FRAME_SIZE
	.align		4
.L_1:
        /*000c*/ 	.byte	0x04, 0x11
        /*000e*/ 	.short	(.L_3 - .L_2)
	.align		4
.L_2:
        /*0010*/ 	.word	index@(_Z22ExpIntegralByRectanglePKfPfS1_)
        /*0014*/ 	.word	0x00000000


	//----- nvinfo : EIATTR_REGCOUNT
	.align		4
.L_3:
        /*0018*/ 	.byte	0x04, 0x2f
        /*001a*/ 	.short	(.L_5 - .L_4)
	.align		4
.L_4:
        /*001c*/ 	.word	index@(_Z32ExpIntegralByTrapezoidAndSimpsonPKfPfS1_)
        /*0020*/ 	.word	0x0000000e


	//----- nvinfo : EIATTR_FRAME_SIZE
	.align		4
.L_5:
        /*0024*/ 	.byte	0x04, 0x11
        /*0026*/ 	.short	(.L_7 - .L_6)
	.align		4
.L_6:
        /*0028*/ 	.word	index@($__internal_0_$__cuda_sm3x_div_rn_noftz_f32_slowpath)
        /*002c*/ 	.word	0x00000000


	//----- nvinfo : EIATTR_FRAME_SIZE
	.align		4
.L_7:
        /*0030*/ 	.byte	0x04, 0x11
        /*0032*/ 	.short	(.L_9 - .L_8)
	.align		4
.L_8:
        /*0034*/ 	.word	index@(_Z32ExpIntegralByTrapezoidAndSimpsonPKfPfS1_)
        /*0038*/ 	.word	0x00000000


	//----- nvinfo : EIATTR_MIN_STACK_SIZE
	.align		4
.L_9:
        /*003c*/ 	.byte	0x04, 0x12
        /*003e*/ 	.short	(.L_11 - .L_10)
	.align		4
.L_10:
        /*0040*/ 	.word	index@(_Z32ExpIntegralByTrapezoidAndSimpsonPKfPfS1_)
        /*0044*/ 	.word	0x00000000


	//----- nvinfo : EIATTR_MIN_STACK_SIZE
	.align		4
.L_11:
        /*0048*/ 	.byte	0x04, 0x12
        /*004a*/ 	.short	(.L_13 - .L_12)
	.align		4
.L_12:
        /*004c*/ 	.word	index@(_Z22ExpIntegralByRectanglePKfPfS1_)
        /*0050*/ 	.word	0x00000000
.L_13:


//--------------------- .nv.compat                --------------------------
	.section	.nv.compat,"",@"SHT_CUDA_COMPAT_INFO"
	.align	4
        /*0000*/ 	.byte	0x02, 0x09, 0x00, 0x00, 0x02, 0x02, 0x01, 0x00, 0x02, 0x05, 0x05, 0x00, 0x03, 0x07, 0x01, 0x01
        /*0010*/ 	.byte	0x02, 0x03, 0x00, 0x00, 0x02, 0x06, 0x01, 0x00, 0x04, 0x0b, 0x08, 0x00, 0x01, 0x00, 0x00, 0x00
        /*0020*/ 	.byte	0x00, 0x00, 0x00, 0x00


//--------------------- .nv.info._Z32ExpIntegralByTrapezoidAndSimpsonPKfPfS1_ --------------------------
	.section	.nv.info._Z32ExpIntegralByTrapezoidAndSimpsonPKfPfS1_,"",@"SHT_CUDA_INFO"
	.sectionflags	@""
	.align	4


	//----- nvinfo : EIATTR_CUDA_API_VERSION
	.align		4
        /*0000*/ 	.byte	0x04, 0x37
        /*0002*/ 	.short	(.L_15 - .L_14)
.L_14:
        /*0004*/ 	.word	0x00000082


	//----- nvinfo : EIATTR_KPARAM_INFO
	.align		4
.L_15:
        /*0008*/ 	.byte	0x04, 0x17
        /*000a*/ 	.short	(.L_17 - .L_16)
.L_16:
        /*000c*/ 	.word	0x00000000
        /*0010*/ 	.short	0x0002
        /*0012*/ 	.short	0x0010
        /*0014*/ 	.byte	0x00, 0xf5, 0x21, 0x00


	//----- nvinfo : EIATTR_KPARAM_INFO
	.align		4
.L_17:
        /*0018*/ 	.byte	0x04, 0x17
        /*001a*/ 	.short	(.L_19 - .L_18)
.L_18:
        /*001c*/ 	.word	0x00000000
        /*0020*/ 	.short	0x0001
        /*0022*/ 	.short	0x0008
        /*0024*/ 	.byte	0x00, 0xf5, 0x21, 0x00


	//----- nvinfo : EIATTR_KPARAM_INFO
	.align		4
.L_19:
        /*0028*/ 	.byte	0x04, 0x17
        /*002a*/ 	.short	(.L_21 - .L_20)
.L_20:
        /*002c*/ 	.word	0x00000000
        /*0030*/ 	.short	0x0000
        /*0032*/ 	.short	0x0000
        /*0034*/ 	.byte	0x00, 0xf5, 0x21, 0x00


	//----- nvinfo : EIATTR_SPARSE_MMA_MASK
	.align		4
.L_21:
        /*0038*/ 	.byte	0x03, 0x50
        /*003a*/ 	.short	0x0000


	//----- nvinfo : EIATTR_MAXREG_COUNT
	.align		4
        /*003c*/ 	.byte	0x03, 0x1b
        /*003e*/ 	.short	0x00ff


	//----- nvinfo : EIATTR_NUM_BARRIERS
	.align		4
        /*0040*/ 	.byte	0x02, 0x4c
        /*0042*/ 	.byte	0x01
	.zero		1


	//----- nvinfo : EIATTR_MERCURY_ISA_VERSION
	.align		4
        /*0044*/ 	.byte	0x03, 0x5f
        /*0046*/ 	.short	0x0101


	//----- nvinfo : EIATTR_VRC_CTA_INIT_COUNT
	.align		4
        /*0048*/ 	.byte	0x02, 0x4a
	.zero		1
	.zero		1


	//----- nvinfo : EIATTR_EXIT_INSTR_OFFSETS
	.align		4
        /*004c*/ 	.byte	0x04, 0x1c
        /*004e*/ 	.short	(.L_23 - .L_22)


	//   ....[0]....
.L_22:
        /*0050*/ 	.word	0x00000060


	//   ....[1]....
        /*0054*/ 	.word	0x00000540


	//----- nvinfo : EIATTR_CRS_STACK_SIZE
	.align		4
.L_23:
        /*0058*/ 	.byte	0x04, 0x1e
        /*005a*/ 	.short	(.L_25 - .L_24)
.L_24:
        /*005c*/ 	.word	0x00000000


	//----- nvinfo : EIATTR_CBANK_PARAM_SIZE
	.align		4
.L_25:
        /*0060*/ 	.byte	0x03, 0x19
        /*0062*/ 	.short	0x0018


	//----- nvinfo : EIATTR_PARAM_CBANK
	.align		4
        /*0064*/ 	.byte	0x04, 0x0a
        /*0066*/ 	.short	(.L_27 - .L_26)
	.align		4
.L_26:
        /*0068*/ 	.word	index@(.nv.constant0._Z32ExpIntegralByTrapezoidAndSimpsonPKfPfS1_)
        /*006c*/ 	.short	0x0380
        /*006e*/ 	.short	0x0018


	//----- nvinfo : EIATTR_SW_WAR
	.align		4
.L_27:
        /*0070*/ 	.byte	0x04, 0x36
        /*0072*/ 	.short	(.L_29 - .L_28)
.L_28:
        /*0074*/ 	.word	0x00000008
.L_29:


//--------------------- .nv.info._Z22ExpIntegralByRectanglePKfPfS1_ --------------------------
	.section	.nv.info._Z22ExpIntegralByRectanglePKfPfS1_,"",@"SHT_CUDA_INFO"
	.sectionflags	@""
	.align	4


	//----- nvinfo : EIATTR_CUDA_API_VERSION
	.align		4
        /*0000*/ 	.byte	0x04, 0x37
        /*0002*/ 	.short	(.L_31 - .L_30)
.L_30:
        /*0004*/ 	.word	0x00000082


	//----- nvinfo : EIATTR_KPARAM_INFO
	.align		4
.L_31:
        /*0008*/ 	.byte	0x04, 0x17
        /*000a*/ 	.short	(.L_33 - .L_32)
.L_32:
        /*000c*/ 	.word	0x00000000
        /*0010*/ 	.short	0x0002
        /*0012*/ 	.short	0x0010
        /*0014*/ 	.byte	0x00, 0xf5, 0x21, 0x00


	//----- nvinfo : EIATTR_KPARAM_INFO
	.align		4
.L_33:
        /*0018*/ 	.byte	0x04, 0x17
        /*001a*/ 	.short	(.L_35 - .L_34)
.L_34:
        /*001c*/ 	.word	0x00000000
        /*0020*/ 	.short	0x0001
        /*0022*/ 	.short	0x0008
        /*0024*/ 	.byte	0x00, 0xf5, 0x21, 0x00


	//----- nvinfo : EIATTR_KPARAM_INFO
	.align		4
.L_35:
        /*0028*/ 	.byte	0x04, 0x17
        /*002a*/ 	.short	(.L_37 - .L_36)
.L_36:
        /*002c*/ 	.word	0x00000000
        /*0030*/ 	.short	0x0000
        /*0032*/ 	.short	0x0000
        /*0034*/ 	.byte	0x00, 0xf5, 0x21, 0x00


	//----- nvinfo : EIATTR_SPARSE_MMA_MASK
	.align		4
.L_37:
        /*0038*/ 	.byte	0x03, 0x50
        /*003a*/ 	.short	0x0000


	//----- nvinfo : EIATTR_MAXREG_COUNT
	.align		4
        /*003c*/ 	.byte	0x03, 0x1b
        /*003e*/ 	.short	0x00ff


	//----- nvinfo : EIATTR_NUM_BARRIERS
	.align		4
        /*0040*/ 	.byte	0x02, 0x4c
        /*0042*/ 	.byte	0x01
	.zero		1


	//----- nvinfo : EIATTR_MERCURY_ISA_VERSION
	.align		4
        /*0044*/ 	.byte	0x03, 0x5f
        /*0046*/ 	.short	0x0101


	//----- nvinfo : EIATTR_VRC_CTA_INIT_COUNT
	.align		4
        /*0048*/ 	.byte	0x02, 0x4a
	.zero		1
	.zero		1


	//----- nvinfo : EIATTR_EXIT_INSTR_OFFSETS
	.align		4
        /*004c*/ 	.byte	0x04, 0x1c
        /*004e*/ 	.short	(.L_39 - .L_38)


	//   ....[0]....
.L_38:
        /*0050*/ 	.word	0x00000180


	//   ....[1]....
        /*0054*/ 	.word	0x000001d0


	//----- nvinfo : EIATTR_CBANK_PARAM_SIZE
	.align		4
.L_39:
        /*0058*/ 	.byte	0x03, 0x19
        /*005a*/ 	.short	0x0018


	//----- nvinfo : EIATTR_PARAM_CBANK
	.align		4
        /*005c*/ 	.byte	0x04, 0x0a
        /*005e*/ 	.short	(.L_41 - .L_40)
	.align		4
.L_40:
        /*0060*/ 	.word	index@(.nv.constant0._Z22ExpIntegralByRectanglePKfPfS1_)
        /*0064*/ 	.short	0x0380
        /*0066*/ 	.short	0x0018


	//----- nvinfo : EIATTR_SW_WAR
	.align		4
.L_41:
        /*0068*/ 	.byte	0x04, 0x36
        /*006a*/ 	.short	(.L_43 - .L_42)
.L_42:
        /*006c*/ 	.word	0x00000008
.L_43:


//--------------------- .nv.callgraph             --------------------------
	.section	.nv.callgraph,"",@"SHT_CUDA_CALLGRAPH"
	.align	4
	.sectionentsize	8
	.align		4
        /*0000*/ 	.word	0x00000000
	.align		4
        /*0004*/ 	.word	0xffffffff
	.align		4
        /*0008*/ 	.word	0x00000000
	.align		4
        /*000c*/ 	.word	0xfffffffe
	.align		4
        /*0010*/ 	.word	0x00000000
	.align		4
        /*0014*/ 	.word	0xfffffffd
	.align		4
        /*0018*/ 	.word	0x00000000
	.align		4
        /*001c*/ 	.word	0xfffffffc


//--------------------- .text._Z32ExpIntegralByTrapezoidAndSimpsonPKfPfS1_ --------------------------
	.section	.text._Z32ExpIntegralByTrapezoidAndSimpsonPKfPfS1_,"ax",@progbits
	.align	128
        .global         _Z32ExpIntegralByTrapezoidAndSimpsonPKfPfS1_
        .type           _Z32ExpIntegralByTrapezoidAndSimpsonPKfPfS1_,@function
        .size           _Z32ExpIntegralByTrapezoidAndSimpsonPKfPfS1_,(.L_x_14 - _Z32ExpIntegralByTrapezoidAndSimpsonPKfPfS1_)
        .other          _Z32ExpIntegralByTrapezoidAndSimpsonPKfPfS1_,@"STO_CUDA_ENTRY STV_DEFAULT"
_Z32ExpIntegralByTrapezoidAndSimpsonPKfPfS1_:
.text._Z32ExpIntegralByTrapezoidAndSimpsonPKfPfS1_:
[----:B------:R-:W-:Y:S01]  /*0000*/  LDC R1, c[0x0][0x37c] ;  /* 0x0000df00ff017b82 */ /* 0x000fe20000000800 */
[----:B------:R-:W0:Y:S07]  /*0010*/  S2R R3, SR_TID.X ;  /* 0x0000000000037919 */ /* 0x000e2e0000002100 */
[----:B------:R-:W0:Y:S08]  /*0020*/  S2UR UR4, SR_CTAID.X ;  /* 0x00000000000479c3 */ /* 0x000e300000002500 */
[----:B------:R-:W0:Y:S02]  /*0030*/  LDC R2, c[0x0][0x360] ;  /* 0x0000d800ff027b82 */ /* 0x000e240000000800 */
[----:B0-----:R-:W-:-:S05]  /*0040*/  IMAD R2, R2, UR4, R3 ;  /* 0x0000000402027c24 */ /* 0x001fca000f8e0203 */
[----:B------:R-:W-:-:S13]  /*0050*/  ISETP.GT.AND P0, PT, R2, 0xc7, PT ;  /* 0x000000c70200780c */ /* 0x000fda0003f04270 */
[----:B------:R-:W-:Y:S05]  /*0060*/  @P0 EXIT ;  /* 0x000000000000094d */ /* 0x000fea0003800000 */
[----:B------:R-:W-:Y:S01]  /*0070*/  ISETP.GT.AND P0, PT, R2, 0x63, PT ;  /* 0x000000630200780c */ /* 0x000fe20003f04270 */
[----:B------:R-:W0:Y:S01]  /*0080*/  LDCU.64 UR6, c[0x0][0x358] ;  /* 0x00006b00ff0677ac */ /* 0x000e220008000a00 */
[----:B------:R-:W-:Y:S11]  /*0090*/  BSSY.RECONVERGENT B0, `(.L_x_0) ;  /* 0x000003f000007945 */ /* 0x000ff60003800200 */
[----:B------:R-:W-:Y:S05]  /*00a0*/  @P0 BRA `(.L_x_1) ;  /* 0x0000000000500947 */ /* 0x000fea0003800000 */
[----:B------:R-:W1:Y:S02]  /*00b0*/  LDC.64 R6, c[0x0][0x380] ;  /* 0x0000e000ff067b82 */ /* 0x000e640000000a00 */
[----:B-1----:R-:W-:-:S05]  /*00c0*/  IMAD.WIDE R6, R2, 0x4, R6 ;  /* 0x0000000402067825 */ /* 0x002fca00078e0206 */
[----:B0-----:R-:W2:Y:S04]  /*00d0*/  LDG.E R0, desc[UR6][R6.64+0x4] ;  /* 0x0000040606007981 */ /* 0x001ea8000c1e1900 */
[----:B------:R-:W3:Y:S01]  /*00e0*/  LDG.E R8, desc[UR6][R6.64] ;  /* 0x0000000606087981 */ /* 0x000ee2000c1e1900 */
[----:B------:R-:W0:Y:S03]  /*00f0*/  LDC.64 R4, c[0x0][0x388] ;  /* 0x0000e200ff047b82 */ /* 0x000e260000000a00 */
[----:B0-----:R0:W4:Y:S02]  /*0100*/  LDG.E R4, desc[UR6][R4.64] ;  /* 0x0000000604047981 */ /* 0x001124000c1e1900 */
[----:B0-----:R-:W-:-:S02]  /*0110*/  IMAD.MOV.U32 R5, RZ, RZ, 0x3f000000 ;  /* 0x3f000000ff057424 */ /* 0x001fc400078e00ff */
[----:B--2---:R-:W-:Y:S01]  /*0120*/  FMUL R0, R0, 1.4426950216293334961 ;  /* 0x3fb8aa3b00007820 */ /* 0x004fe20000400000 */
[----:B---3--:R-:W-:-:S04]  /*0130*/  FMUL R9, R8, 1.4426950216293334961 ;  /* 0x3fb8aa3b08097820 */ /* 0x008fc80000400000 */
[----:B------:R-:W-:Y:S02]  /*0140*/  FSETP.GEU.AND P0, PT, R0, -126, PT ;  /* 0xc2fc00000000780b */ /* 0x000fe40003f0e000 */
[----:B------:R-:W-:-:S11]  /*0150*/  FSETP.GEU.AND P1, PT, R9, -126, PT ;  /* 0xc2fc00000900780b */ /* 0x000fd60003f2e000 */
[----:B------:R-:W-:Y:S02]  /*0160*/  @!P0 FMUL R0, R0, 0.5 ;  /* 0x3f00000000008820 */ /* 0x000fe40000400000 */
[----:B------:R-:W-:Y:S02]  /*0170*/  @!P1 FMUL R9, R9, 0.5 ;  /* 0x3f00000009099820 */ /* 0x000fe40000400000 */
[----:B------:R-:W0:Y:S08]  /*0180*/  MUFU.EX2 R8, R0 ;  /* 0x0000000000087308 */ /* 0x000e300000000800 */
[----:B------:R-:W1:Y:S01]  /*0190*/  MUFU.EX2 R11, R9 ;  /* 0x00000009000b7308 */ /* 0x000e620000000800 */
[----:B0-----:R-:W-:Y:S01]  /*01a0*/  @!P0 FMUL R8, R8, R8 ;  /* 0x0000000808088220 */ /* 0x001fe20000400000 */
[----:B-1----:R-:W-:-:S04]  /*01b0*/  @!P1 FMUL R11, R11, R11 ;  /* 0x0000000b0b0b9220 */ /* 0x002fc80000400000 */
[----:B------:R-:W-:-:S04]  /*01c0*/  FADD R11, R8, R11 ;  /* 0x0000000b080b7221 */ /* 0x000fc80000000000 */
[----:B----4-:R-:W-:Y:S01]  /*01d0*/  FMUL R4, R4, R11 ;  /* 0x0000000b04047220 */ /* 0x010fe20000400000 */
[----:B------:R-:W-:Y:S06]  /*01e0*/  BRA `(.L_x_2) ;  /* 0x0000000000a47947 */ /* 0x000fec0003800000 */
.L_x_1:
[----:B------:R-:W0:Y:S02]  /*01f0*/  LDC.64 R4, c[0x0][0x388] ;  /* 0x0000e200ff047b82 */ /* 0x000e240000000a00 */
[----:B0-----:R-:W2:Y:S01]  /*0200*/  LDG.E R0, desc[UR6][R4.64] ;  /* 0x0000000604007981 */ /* 0x001ea2000c1e1900 */
[----:B------:R-:W-:Y:S02]  /*0210*/  HFMA2 R7, -RZ, RZ, 1.541015625, -0.052093505859375 ;  /* 0x3e2aaaabff077431 */ /* 0x000fe400000001ff */
[----:B------:R-:W-:-:S04]  /*0220*/  IMAD.MOV.U32 R6, RZ, RZ, 0x40c00000 ;  /* 0x40c00000ff067424 */ /* 0x000fc800078e00ff */
[----:B------:R-:W-:-:S04]  /*0230*/  FFMA R6, R7, -R6, 1 ;  /* 0x3f80000007067423 */ /* 0x000fc80000000806 */
[----:B------:R-:W-:Y:S01]  /*0240*/  FFMA R7, R6, R7, 0.16666667163372039795 ;  /* 0x3e2aaaab06077423 */ /* 0x000fe20000000007 */
[----:B--2---:R-:W0:Y:S03]  /*0250*/  FCHK P0, R0, 6 ;  /* 0x40c0000000007902 */ /* 0x004e260000000000 */
[----:B------:R-:W-:-:S04]  /*0260*/  FFMA R6, R0, R7, RZ ;  /* 0x0000000700067223 */ /* 0x000fc800000000ff */
[----:B------:R-:W-:-:S04]  /*0270*/  FFMA R8, R6, -6, R0 ;  /* 0xc0c0000006087823 */ /* 0x000fc80000000000 */
[----:B------:R-:W-:Y:S01]  /*0280*/  FFMA R8, R7, R8, R6 ;  /* 0x0000000807087223 */ /* 0x000fe20000000006 */
[----:B0-----:R-:W-:Y:S06]  /*0290*/  @!P0 BRA `(.L_x_3) ;  /* 0x00000000000c8947 */ /* 0x001fec0003800000 */
[----:B------:R-:W-:-:S07]  /*02a0*/  MOV R4, 0x2c0 ;  /* 0x000002c000047802 */ /* 0x000fce0000000f00 */
[----:B------:R-:W-:Y:S05]  /*02b0*/  CALL.REL.NOINC `($__internal_0_$__cuda_sm3x_div_rn_noftz_f32_slowpath) ;  /* 0x0000000000a47944 */ /* 0x000fea0003c00000 */
[----:B------:R-:W-:-:S07]  /*02c0*/  MOV R8, R6 ;  /* 0x0000000600087202 */ /* 0x000fce0000000f00 */
.L_x_3:
[----:B------:R-:W0:Y:S01]  /*02d0*/  LDC.64 R6, c[0x0][0x380] ;  /* 0x0000e000ff067b82 */ /* 0x000e220000000a00 */
[C---:B------:R-:W-:Y:S01]  /*02e0*/  VIADD R5, R2.reuse, 0xffffff9c ;  /* 0xffffff9c02057836 */ /* 0x040fe20000000000 */
[----:B------:R-:W-:-:S03]  /*02f0*/  IADD3 R9, PT, PT, R2, -0x63, RZ ;  /* 0xffffff9d02097810 */ /* 0x000fc60007ffe0ff */
[----:B0-----:R-:W-:-:S04]  /*0300*/  IMAD.WIDE.U32 R4, R5, 0x4, R6 ;  /* 0x0000000405047825 */ /* 0x001fc800078e0006 */
[----:B------:R-:W-:Y:S02]  /*0310*/  IMAD.WIDE.U32 R6, R9, 0x4, R6 ;  /* 0x0000000409067825 */ /* 0x000fe400078e0006 */
[----:B------:R-:W2:Y:S04]  /*0320*/  LDG.E R4, desc[UR6][R4.64] ;  /* 0x0000000604047981 */ /* 0x000ea8000c1e1900 */
[----:B------:R-:W3:Y:S01]  /*0330*/  LDG.E R7, desc[UR6][R6.64] ;  /* 0x0000000606077981 */ /* 0x000ee2000c1e1900 */
[C---:B--2---:R-:W-:Y:S01]  /*0340*/  FMUL R0, R4.reuse, 1.4426950216293334961 ;  /* 0x3fb8aa3b04007820 */ /* 0x044fe20000400000 */
[----:B---3--:R-:W-:Y:S01]  /*0350*/  FADD R9, R4, R7 ;  /* 0x0000000704097221 */ /* 0x008fe20000000000 */
[----:B------:R-:W-:-:S03]  /*0360*/  FMUL R10, R7, 1.4426950216293334961 ;  /* 0x3fb8aa3b070a7820 */ /* 0x000fc60000400000 */
[----:B------:R-:W-:Y:S01]  /*0370*/  FSETP.GEU.AND P0, PT, R0, -126, PT ;  /* 0xc2fc00000000780b */ /* 0x000fe20003f0e000 */
[----:B------:R-:W-:Y:S01]  /*0380*/  FMUL R9, R9, 0.5 ;  /* 0x3f00000009097820 */ /* 0x000fe20000400000 */
[----:B------:R-:W-:-:S03]  /*0390*/  FSETP.GEU.AND P2, PT, R10, -126, PT ;  /* 0xc2fc00000a00780b */ /* 0x000fc60003f4e000 */
[----:B------:R-:W-:-:S05]  /*03a0*/  FMUL R9, R9, 1.4426950216293334961 ;  /* 0x3fb8aa3b09097820 */ /* 0x000fca0000400000 */
[----:B------:R-:W-:-:S03]  /*03b0*/  FSETP.GEU.AND P1, PT, R9, -126, PT ;  /* 0xc2fc00000900780b */ /* 0x000fc60003f2e000 */
[----:B------:R-:W-:-:S04]  /*03c0*/  @!P0 FMUL R0, R0, 0.5 ;  /* 0x3f00000000008820 */ /* 0x000fc80000400000 */
[----:B------:R-:W0:Y:S01]  /*03d0*/  MUFU.EX2 R4, R0 ;  /* 0x0000000000047308 */ /* 0x000e220000000800 */
[----:B------:R-:W-:-:S05]  /*03e0*/  @!P2 FMUL R10, R10, 0.5 ;  /* 0x3f0000000a0aa820 */ /* 0x000fca0000400000 */
[----:B------:R-:W-:Y:S02]  /*03f0*/  @!P1 FMUL R9, R9, 0.5 ;  /* 0x3f00000009099820 */ /* 0x000fe40000400000 */
[----:B------:R-:W1:Y:S08]  /*0400*/  MUFU.EX2 R6, R10 ;  /* 0x0000000a00067308 */ /* 0x000e700000000800 */
[----:B------:R-:W2:Y:S01]  /*0410*/  MUFU.EX2 R5, R9 ;  /* 0x0000000900057308 */ /* 0x000ea20000000800 */
[----:B0-----:R-:W-:Y:S01]  /*0420*/  @!P0 FMUL R4, R4, R4 ;  /* 0x0000000404048220 */ /* 0x001fe20000400000 */
[----:B-1----:R-:W-:Y:S01]  /*0430*/  @!P2 FMUL R6, R6, R6 ;  /* 0x000000060606a220 */ /* 0x002fe20000400000 */
[----:B--2---:R-:W-:-:S04]  /*0440*/  @!P1 FMUL R5, R5, R5 ;  /* 0x0000000505059220 */ /* 0x004fc80000400000 */
[----:B------:R-:W-:Y:S01]  /*0450*/  FFMA R5, R5, 4, R4 ;  /* 0x4080000005057823 */ /* 0x000fe20000000004 */
[----:B------:R-:W-:-:S03]  /*0460*/  IMAD.MOV.U32 R4, RZ, RZ, R8 ;  /* 0x000000ffff047224 */ /* 0x000fc600078e0008 */
[----:B------:R-:W-:-:S07]  /*0470*/  FADD R5, R5, R6 ;  /* 0x0000000605057221 */ /* 0x000fce0000000000 */
.L_x_2:
[----:B------:R-:W-:Y:S05]  /*0480*/  BSYNC.RECONVERGENT B0 ;  /* 0x0000000000007941 */ /* 0x000fea0003800200 */
.L_x_0:
[----:B------:R-:W0:Y:S01]  /*0490*/  S2UR UR5, SR_CgaCtaId ;  /* 0x00000000000579c3 */ /* 0x000e220000008800 */
[----:B------:R-:W-:Y:S01]  /*04a0*/  UMOV UR4, 0x400 ;  /* 0x0000040000047882 */ /* 0x000fe20000000000 */
[----:B------:R-:W-:-:S06]  /*04b0*/  FMUL R0, R5, R4 ;  /* 0x0000000405007220 */ /* 0x000fcc0000400000 */
[----:B------:R-:W1:Y:S01]  /*04c0*/  LDC.64 R4, c[0x0][0x390] ;  /* 0x0000e400ff047b82 */ /* 0x000e620000000a00 */
[----:B0-----:R-:W-:-:S06]  /*04d0*/  ULEA UR4, UR5, UR4, 0x18 ;  /* 0x0000000405047291 */ /* 0x001fcc000f8ec0ff */
[----:B------:R-:W-:Y:S01]  /*04e0*/  LEA R7, R3, UR4, 0x2 ;  /* 0x0000000403077c11 */ /* 0x000fe2000f8e10ff */
[----:B-1----:R-:W-:-:S04]  /*04f0*/  IMAD.WIDE R2, R2, 0x4, R4 ;  /* 0x0000000402027825 */ /* 0x002fc800078e0204 */
[----:B------:R-:W-:Y:S01]  /*0500*/  STS [R7], R0 ;  /* 0x0000000007007388 */ /* 0x000fe20000000800 */
[----:B------:R-:W-:Y:S06]  /*0510*/  BAR.SYNC.DEFER_BLOCKING 0x0 ;  /* 0x0000000000007b1d */ /* 0x000fec0000010000 */
[----:B------:R-:W0:Y:S04]  /*0520*/  LDS R9, [R7] ;  /* 0x0000000007097984 */ /* 0x000e280000000800 */
[----:B0-----:R-:W-:Y:S01]  /*0530*/  STG.E desc[UR6][R2.64], R9 ;  /* 0x0000000902007986 */ /* 0x001fe2000c101906 */
[----:B------:R-:W-:Y:S05]  /*0540*/  EXIT ;  /* 0x000000000000794d */ /* 0x000fea0003800000 */
        .weak           $__internal_0_$__cuda_sm3x_div_rn_noftz_f32_slowpath
        .type           $__internal_0_$__cuda_sm3x_div_rn_noftz_f32_slowpath,@function
        .size           $__internal_0_$__cuda_sm3x_div_rn_noftz_f32_slowpath,(.L_x_14 - $__internal_0_$__cuda_sm3x_div_rn_noftz_f32_slowpath)
$__internal_0_$__cuda_sm3x_div_rn_noftz_f32_slowpath:
[--C-:B------:R-:W-:Y:S01]  /*0550*/  SHF.R.U32.HI R5, RZ, 0x17, R0.reuse ;  /* 0x00000017ff057819 */ /* 0x100fe20000011600 */
[----:B------:R-:W-:-:S03]  /*0560*/  IMAD.MOV.U32 R6, RZ, RZ, R0 ;  /* 0x000000ffff067224 */ /* 0x000fc600078e0000 */
[----:B------:R-:W-:-:S04]  /*0570*/  LOP3.LUT R5, R5, 0xff, RZ, 0xc0, !PT ;  /* 0x000000ff05057812 */ /* 0x000fc800078ec0ff */
[----:B------:R-:W-:-:S04]  /*0580*/  IADD3 R8, PT, PT, R5, -0x1, RZ ;  /* 0xffffffff05087810 */ /* 0x000fc80007ffe0ff */
[----:B------:R-:W-:-:S13]  /*0590*/  ISETP.GT.U32.OR P0, PT, R8, 0xfd, !PT ;  /* 0x000000fd0800780c */ /* 0x000fda0007f04470 */
[----:B------:R-:W-:Y:S01]  /*05a0*/  @!P0 MOV R7, RZ ;  /* 0x000000ff00078202 */ /* 0x000fe20000000f00 */
[----:B------:R-:W-:Y:S06]  /*05b0*/  @!P0 BRA `(.L_x_4) ;  /* 0x00000000003c8947 */ /* 0x000fec0003800000 */
[----:B------:R-:W-:-:S13]  /*05c0*/  FSETP.GTU.FTZ.AND P0, PT, |R0|, +INF , PT ;  /* 0x7f8000000000780b */ /* 0x000fda0003f1c200 */
[----:B------:R-:W-:Y:S05]  /*05d0*/  @P0 BRA `(.L_x_5) ;  /* 0x0000000400280947 */ /* 0x000fea0003800000 */
[----:B------:R-:W-:-:S05]  /*05e0*/  IMAD.MOV.U32 R7, RZ, RZ, 0x40c00000 ;  /* 0x40c00000ff077424 */ /* 0x000fca00078e00ff */
[----:B------:R-:W-:-:S13]  /*05f0*/  LOP3.LUT P0, RZ, R7, 0x7fffffff, R6, 0xc8, !PT ;  /* 0x7fffffff07ff7812 */ /* 0x000fda000780c806 */
[----:B------:R-:W-:Y:S05]  /*0600*/  @!P0 BRA `(.L_x_6) ;  /* 0x0000000400148947 */ /* 0x000fea0003800000 */
[----:B------:R-:W-:-:S13]  /*0610*/  LOP3.LUT P0, RZ, R6, 0x7fffffff, RZ, 0xc0, !PT ;  /* 0x7fffffff06ff7812 */ /* 0x000fda000780c0ff */
[----:B------:R-:W-:Y:S05]  /*0620*/  @!P0 BRA `(.L_x_7) ;  /* 0x0000000400048947 */ /* 0x000fea0003800000 */
[----:B------:R-:W-:Y:S02]  /*0630*/  FSETP.NEU.FTZ.AND P0, PT, |R0|, +INF , PT ;  /* 0x7f8000000000780b */ /* 0x000fe40003f1d200 */
[----:B------:R-:W-:-:S04]  /*0640*/  LOP3.LUT P1, RZ, R7, 0x7fffffff, RZ, 0xc0, !PT ;  /* 0x7fffffff07ff7812 */ /* 0x000fc8000782c0ff */
[----:B------:R-:W-:-:S13]  /*0650*/  PLOP3.LUT P0, PT, P0, P1, PT, 0x2f, 0xf2 ;  /* 0x0000000000f2781c */ /* 0x000fda0000702577 */
[----:B------:R-:W-:Y:S05]  /*0660*/  @P0 BRA `(.L_x_8) ;  /* 0x0000000000e80947 */ /* 0x000fea0003800000 */
[----:B------:R-:W-:-:S13]  /*0670*/  ISETP.GE.AND P0, PT, R8, RZ, PT ;  /* 0x000000ff0800720c */ /* 0x000fda0003f06270 */
[----:B------:R-:W-:Y:S01]  /*0680*/  @P0 MOV R7, RZ ;  /* 0x000000ff00070202 */ /* 0x000fe20000000f00 */
[----:B------:R-:W-:Y:S01]  /*0690*/  @!P0 FFMA R6, R0, 1.84467440737095516160e+19, RZ ;  /* 0x5f80000000068823 */ /* 0x000fe200000000ff */
[----:B------:R-:W-:-:S07]  /*06a0*/  @!P0 IMAD.MOV.U32 R7, RZ, RZ, -0x40 ;  /* 0xffffffc0ff078424 */ /* 0x000fce00078e00ff */
.L_x_4:
[----:B------:R-:W-:Y:S01]  /*06b0*/  UMOV UR4, 0x40c00000 ;  /* 0x40c0000000047882 */ /* 0x000fe20000000000 */
[----:B------:R-:W-:Y:S01]  /*06c0*/  IADD3 R5, PT, PT, R5, -0x7f, RZ ;  /* 0xffffff8105057810 */ /* 0x000fe20007ffe0ff */
[----:B------:R-:W-:-:S03]  /*06d0*/  UIADD3 UR4, UPT, UPT, UR4, -0x1000000, URZ ;  /* 0xff00000004047890 */ /* 0x000fc6000fffe0ff */
[----:B------:R-:W-:Y:S01]  /*06e0*/  IADD3 R7, PT, PT, R7, -0x2, R5 ;  /* 0xfffffffe07077810 */ /* 0x000fe20007ffe005 */
[----:B------:R-:W-:Y:S02]  /*06f0*/  IMAD R0, R5, -0x800000, R6 ;  /* 0xff80000005007824 */ /* 0x000fe400078e0206 */
[----:B------:R-:W-:-:S03]  /*0700*/  FADD.FTZ R9, -RZ, -UR4 ;  /* 0x80000004ff097e21 */ /* 0x000fc60008010100 */
[----:B------:R-:W0:Y:S02]  /*0710*/  MUFU.RCP R8, UR4 ;  /* 0x0000000400087d08 */ /* 0x000e240008001000 */
[----:B0-----:R-:W-:-:S04]  /*0720*/  FFMA R11, R8, R9, 1 ;  /* 0x3f800000080b7423 */ /* 0x001fc80000000009 */
[----:B------:R-:W-:-:S04]  /*0730*/  FFMA R11, R8, R11, R8 ;  /* 0x0000000b080b7223 */ /* 0x000fc80000000008 */
[----:B------:R-:W-:-:S04]  /*0740*/  FFMA R6, R0, R11, RZ ;  /* 0x0000000b00067223 */ /* 0x000fc800000000ff */
[----:B------:R-:W-:-:S04]  /*0750*/  FFMA R8, R9, R6, R0 ;  /* 0x0000000609087223 */ /* 0x000fc80000000000 */
[----:B------:R-:W-:-:S04]  /*0760*/  FFMA R8, R11, R8, R6 ;  /* 0x000000080b087223 */ /* 0x000fc80000000006 */
[----:B------:R-:W-:-:S04]  /*0770*/  FFMA R9, R9, R8, R0 ;  /* 0x0000000809097223 */ /* 0x000fc80000000000 */
[----:B------:R-:W-:-:S05]  /*0780*/  FFMA R6, R11, R9, R8 ;  /* 0x000000090b067223 */ /* 0x000fca0000000008 */
[----:B------:R-:W-:-:S04]  /*0790*/  SHF.R.U32.HI R0, RZ, 0x17, R6 ;  /* 0x00000017ff007819 */ /* 0x000fc80000011606 */
[----:B------:R-:W-:-:S05]  /*07a0*/  LOP3.LUT R0, R0, 0xff, RZ, 0xc0, !PT ;  /* 0x000000ff00007812 */ /* 0x000fca00078ec0ff */
[----:B------:R-:W-:-:S05]  /*07b0*/  IMAD.IADD R10, R0, 0x1, R7 ;  /* 0x00000001000a7824 */ /* 0x000fca00078e0207 */
[----:B------:R-:W-:-:S04]  /*07c0*/  IADD3 R0, PT, PT, R10, -0x1, RZ ;  /* 0xffffffff0a007810 */ /* 0x000fc80007ffe0ff */
[----:B------:R-:W-:-:S13]  /*07d0*/  ISETP.GE.U32.AND P0, PT, R0, 0xfe, PT ;  /* 0x000000fe0000780c */ /* 0x000fda0003f06070 */
[----:B------:R-:W-:Y:S05]  /*07e0*/  @!P0 BRA `(.L_x_9) ;  /* 0x0000000000808947 */ /* 0x000fea0003800000 */
[----:B------:R-:W-:-:S13]  /*07f0*/  ISETP.GT.AND P0, PT, R10, 0xfe, PT ;  /* 0x000000fe0a00780c */ /* 0x000fda0003f04270 */
[----:B------:R-:W-:Y:S05]  /*0800*/  @P0 BRA `(.L_x_10) ;  /* 0x00000000006c0947 */ /* 0x000fea0003800000 */
[----:B------:R-:W-:-:S13]  /*0810*/  ISETP.GE.AND P0, PT, R10, 0x1, PT ;  /* 0x000000010a00780c */ /* 0x000fda0003f06270 */
[----:B------:R-:W-:Y:S05]  /*0820*/  @P0 BRA `(.L_x_11) ;  /* 0x0000000000980947 */ /* 0x000fea0003800000 */
[----:B------:R-:W-:Y:S02]  /*0830*/  ISETP.GE.AND P0, PT, R10, -0x18, PT ;  /* 0xffffffe80a00780c */ /* 0x000fe40003f06270 */
[----:B------:R-:W-:-:S11]  /*0840*/  LOP3.LUT R6, R6, 0x80000000, RZ, 0xc0, !PT ;  /* 0x8000000006067812 */ /* 0x000fd600078ec0ff */
[----:B------:R-:W-:Y:S05]  /*0850*/  @!P0 BRA `(.L_x_11) ;  /* 0x00000000008c8947 */ /* 0x000fea0003800000 */
[CCC-:B------:R-:W-:Y:S01]  /*0860*/  FFMA.RZ R0, R11.reuse, R9.reuse, R8.reuse ;  /* 0x000000090b007223 */ /* 0x1c0fe2000000c008 */
[C---:B------:R-:W-:Y:S02]  /*0870*/  ISETP.NE.AND P2, PT, R10.reuse, RZ, PT ;  /* 0x000000ff0a00720c */ /* 0x040fe40003f45270 */
[----:B------:R-:W-:Y:S02]  /*0880*/  ISETP.NE.AND P1, PT, R10, RZ, PT ;  /* 0x000000ff0a00720c */ /* 0x000fe40003f25270 */
[----:B------:R-:W-:Y:S01]  /*0890*/  LOP3.LUT R5, R0, 0x7fffff, RZ, 0xc0, !PT ;  /* 0x007fffff00057812 */ /* 0x000fe200078ec0ff */
[CCC-:B------:R-:W-:Y:S01]  /*08a0*/  FFMA.RP R0, R11.reuse, R9.reuse, R8.reuse ;  /* 0x000000090b007223 */ /* 0x1c0fe20000008008 */
[----:B------:R-:W-:Y:S01]  /*08b0*/  FFMA.RM R11, R11, R9, R8 ;  /* 0x000000090b0b7223 */ /* 0x000fe20000004008 */
[C---:B------:R-:W-:Y:S01]  /*08c0*/  VIADD R8, R10.reuse, 0x20 ;  /* 0x000000200a087836 */ /* 0x040fe20000000000 */
[----:B------:R-:W-:Y:S02]  /*08d0*/  LOP3.LUT R5, R5, 0x800000, RZ, 0xfc, !PT ;  /* 0x0080000005057812 */ /* 0x000fe400078efcff */
[----:B------:R-:W-:-:S02]  /*08e0*/  IADD3 R7, PT, PT, -R10, RZ, RZ ;  /* 0x000000ff0a077210 */ /* 0x000fc40007ffe1ff */
[----:B------:R-:W-:Y:S02]  /*08f0*/  SHF.L.U32 R8, R5, R8, RZ ;  /* 0x0000000805087219 */ /* 0x000fe400000006ff */
[----:B------:R-:W-:Y:S02]  /*0900*/  FSETP.NEU.FTZ.AND P0, PT, R0, R11, PT ;  /* 0x0000000b0000720b */ /* 0x000fe40003f1d000 */
[----:B------:R-:W-:Y:S02]  /*0910*/  SEL R0, R7, RZ, P2 ;  /* 0x000000ff07007207 */ /* 0x000fe40001000000 */
[----:B------:R-:W-:Y:S02]  /*0920*/  ISETP.NE.AND P1, PT, R8, RZ, P1 ;  /* 0x000000ff0800720c */ /* 0x000fe40000f25270 */
[----:B------:R-:W-:Y:S02]  /*0930*/  SHF.R.U32.HI R0, RZ, R0, R5 ;  /* 0x00000000ff007219 */ /* 0x000fe40000011605 */
[----:B------:R-:W-:-:S02]  /*0940*/  PLOP3.LUT P0, PT, P0, P1, PT, 0xf8, 0x8f ;  /* 0x00000000008f781c */ /* 0x000fc40000703f70 */
[----:B------:R-:W-:Y:S02]  /*0950*/  SHF.R.U32.HI R8, RZ, 0x1, R0 ;  /* 0x00000001ff087819 */ /* 0x000fe40000011600 */
[----:B------:R-:W-:-:S04]  /*0960*/  SEL R5, RZ, 0x1, !P0 ;  /* 0x00000001ff057807 */ /* 0x000fc80004000000 */
[----:B------:R-:W-:-:S04]  /*0970*/  LOP3.LUT R5, R5, 0x1, R8, 0xf8, !PT ;  /* 0x0000000105057812 */ /* 0x000fc800078ef808 */
[----:B------:R-:W-:-:S05]  /*0980*/  LOP3.LUT R5, R5, R0, RZ, 0xc0, !PT ;  /* 0x0000000005057212 */ /* 0x000fca00078ec0ff */
[----:B------:R-:W-:-:S05]  /*0990*/  IMAD.IADD R5, R8, 0x1, R5 ;  /* 0x0000000108057824 */ /* 0x000fca00078e0205 */
[----:B------:R-:W-:Y:S01]  /*09a0*/  LOP3.LUT R6, R5, R6, RZ, 0xfc, !PT ;  /* 0x0000000605067212 */ /* 0x000fe200078efcff */
[----:B------:R-:W-:Y:S06]  /*09b0*/  BRA `(.L_x_11) ;  /* 0x0000000000347947 */ /* 0x000fec0003800000 */
.L_x_10:
[----:B------:R-:W-:-:S04]  /*09c0*/  LOP3.LUT R6, R6, 0x80000000, RZ, 0xc0, !PT ;  /* 0x8000000006067812 */ /* 0x000fc800078ec0ff */
[----:B------:R-:W-:Y:S01]  /*09d0*/  LOP3.LUT R6, R6, 0x7f800000, RZ, 0xfc, !PT ;  /* 0x7f80000006067812 */ /* 0x000fe200078efcff */
[----:B------:R-:W-:Y:S06]  /*09e0*/  BRA `(.L_x_11) ;  /* 0x0000000000287947 */ /* 0x000fec0003800000 */
.L_x_9:
[----:B------:R-:W-:Y:S01]  /*09f0*/  LEA R6, R7, R6, 0x17 ;  /* 0x0000000607067211 */ /* 0x000fe200078eb8ff */
[----:B------:R-:W-:Y:S06]  /*0a00*/  BRA `(.L_x_11) ;  /* 0x0000000000207947 */ /* 0x000fec0003800000 */
.L_x_8:
[----:B------:R-:W-:-:S04]  /*0a10*/  LOP3.LUT R6, R7, 0x80000000, R6, 0x48, !PT ;  /* 0x8000000007067812 */ /* 0x000fc800078e4806 */
[----:B------:R-:W-:Y:S01]  /*0a20*/  LOP3.LUT R6, R6, 0x7f800000, RZ, 0xfc, !PT ;  /* 0x7f80000006067812 */ /* 0x000fe200078efcff */
[----:B------:R-:W-:Y:S06]  /*0a30*/  BRA `(.L_x_11) ;  /* 0x0000000000147947 */ /* 0x000fec0003800000 */
.L_x_7:
[----:B------:R-:W-:Y:S01]  /*0a40*/  LOP3.LUT R6, R7, 0x80000000, R6, 0x48, !PT ;  /* 0x8000000007067812 */ /* 0x000fe200078e4806 */
[----:B------:R-:W-:Y:S06]  /*0a50*/  BRA `(.L_x_11) ;  /* 0x00000000000c7947 */ /* 0x000fec0003800000 */
.L_x_6:
[----:B------:R-:W0:Y:S01]  /*0a60*/  MUFU.RSQ R6, -QNAN ;  /* 0xffc0000000067908 */ /* 0x000e220000001400 */
[----:B------:R-:W-:Y:S05]  /*0a70*/  BRA `(.L_x_11) ;  /* 0x0000000000047947 */ /* 0x000fea0003800000 */
.L_x_5:
[----:B------:R-:W-:-:S07]  /*0a80*/  FADD.FTZ R6, R0, 6 ;  /* 0x40c0000000067421 */ /* 0x000fce0000010000 */
.L_x_11:
[----:B------:R-:W-:-:S04]  /*0a90*/  IMAD.MOV.U32 R5, RZ, RZ, 0x0 ;  /* 0x00000000ff057424 */ /* 0x000fc800078e00ff */
[----:B0-----:R-:W-:Y:S05]  /*0aa0*/  RET.REL.NODEC R4 `(_Z32ExpIntegralByTrapezoidAndSimpsonPKfPfS1_) ;  /* 0xfffffff404547950 */ /* 0x001fea0003c3ffff */
.L_x_12:
[----:B------:R-:W-:-:S00]  /*0ab0*/  BRA `(.L_x_12) ;  /* 0xfffffffc00fc7947 */ /* 0x000fc0000383ffff */
[----:B------:R-:W-:-:S00]  /*0ac0*/  NOP ;  /* 0x0000000000007918 */ /* 0x000fc00000000000 */
        /* <DEDUP_REMOVED lines=11> */
.L_x_14:


//--------------------- .text._Z22ExpIntegralByRectanglePKfPfS1_ --------------------------
	.section	.text._Z22ExpIntegralByRectanglePKfPfS1_,"ax",@progbits
	.align	128
        .global         _Z22ExpIntegralByRectanglePKfPfS1_
        .type           _Z22ExpIntegralByRectanglePKfPfS1_,@function
        .size           _Z22ExpIntegralByRectanglePKfPfS1_,(.L_x_16 - _Z22ExpIntegralByRectanglePKfPfS1_)
        .other          _Z22ExpIntegralByRectanglePKfPfS1_,@"STO_CUDA_ENTRY STV_DEFAULT"
_Z22ExpIntegralByRectanglePKfPfS1_:
.text._Z22ExpIntegralByRectanglePKfPfS1_:
[----:B------:R-:W-:Y:S01]  /*0000*/  LDC R1, c[0x0][0x37c] ;  /* 0x0000df00ff017b82 */ /* 0x000fe20000000800 */
[----:B------:R-:W0:Y:S07]  /*0010*/  S2R R6, SR_TID.X ;  /* 0x0000000000067919 */ /* 0x000e2e0000002100 */
[----:B------:R-:W0:Y:S01]  /*0020*/  S2UR UR4, SR_CTAID.X ;  /* 0x00000000000479c3 */ /* 0x000e220000002500 */
[----:B------:R-:W1:Y:S07]  /*0030*/  LDCU.64 UR6, c[0x0][0x358] ;  /* 0x00006b00ff0677ac */ /* 0x000e6e0008000a00 */
[----:B------:R-:W0:Y:S08]  /*0040*/  LDC R7, c[0x0][0x360] ;  /* 0x0000d800ff077b82 */ /* 0x000e300000000800 */
[----:B------:R-:W2:Y:S01]  /*0050*/  LDC.64 R4, c[0x0][0x380] ;  /* 0x0000e000ff047b82 */ /* 0x000ea20000000a00 */
[----:B0-----:R-:W-:-:S04]  /*0060*/  IMAD R7, R7, UR4, R6 ;  /* 0x0000000407077c24 */ /* 0x001fc8000f8e0206 */
[----:B--2---:R-:W-:-:S06]  /*0070*/  IMAD.WIDE.U32 R4, R7, 0x4, R4 ;  /* 0x0000000407047825 */ /* 0x004fcc00078e0004 */
[----:B-1----:R0:W2:Y:S01]  /*0080*/  LDG.E R4, desc[UR6][R4.64] ;  /* 0x0000000604047981 */ /* 0x0020a2000c1e1900 */
[----:B------:R-:W1:Y:S03]  /*0090*/  LDC.64 R2, c[0x0][0x388] ;  /* 0x0000e200ff027b82 */ /* 0x000e660000000a00 */
[----:B-1----:R-:W3:Y:S05]  /*00a0*/  LDG.E R2, desc[UR6][R2.64] ;  /* 0x0000000602027981 */ /* 0x002eea000c1e1900 */
[----:B------:R-:W1:Y:S01]  /*00b0*/  S2UR UR5, SR_CgaCtaId ;  /* 0x00000000000579c3 */ /* 0x000e620000008800 */
[----:B------:R-:W-:-:S02]  /*00c0*/  UMOV UR4, 0x400 ;  /* 0x0000040000047882 */ /* 0x000fc40000000000 */
[----:B-1----:R-:W-:-:S06]  /*00d0*/  ULEA UR4, UR5, UR4, 0x18 ;  /* 0x0000000405047291 */ /* 0x002fcc000f8ec0ff */
[----:B0-----:R-:W-:Y:S01]  /*00e0*/  LEA R5, R6, UR4, 0x2 ;  /* 0x0000000406057c11 */ /* 0x001fe2000f8e10ff */
[----:B--2---:R-:W-:-:S05]  /*00f0*/  FMUL R0, R4, 1.4426950216293334961 ;  /* 0x3fb8aa3b04007820 */ /* 0x004fca0000400000 */
[----:B------:R-:W-:-:S13]  /*0100*/  FSETP.GEU.AND P0, PT, R0, -126, PT ;  /* 0xc2fc00000000780b */ /* 0x000fda0003f0e000 */
[----:B------:R-:W-:-:S04]  /*0110*/  @!P0 FMUL R0, R0, 0.5 ;  /* 0x3f00000000008820 */ /* 0x000fc80000400000 */
[----:B------:R-:W0:Y:S02]  /*0120*/  MUFU.EX2 R9, R0 ;  /* 0x0000000000097308 */ /* 0x000e240000000800 */
[----:B0-----:R-:W-:Y:S01]  /*0130*/  @!P0 FMUL R9, R9, R9 ;  /* 0x0000000909098220 */ /* 0x001fe20000400000 */
[----:B------:R-:W-:-:S03]  /*0140*/  ISETP.GT.U32.AND P0, PT, R7, 0x63, PT ;  /* 0x000000630700780c */ /* 0x000fc60003f04070 */
[----:B---3--:R-:W-:-:S05]  /*0150*/  FMUL R2, R2, R9 ;  /* 0x0000000902027220 */ /* 0x008fca0000400000 */
[----:B------:R0:W-:Y:S01]  /*0160*/  STS [R5], R2 ;  /* 0x0000000205007388 */ /* 0x0001e20000000800 */
[----:B------:R-:W-:Y:S06]  /*0170*/  BAR.SYNC.DEFER_BLOCKING 0x0 ;  /* 0x0000000000007b1d */ /* 0x000fec0000010000 */
[----:B------:R-:W-:Y:S05]  /*0180*/  @P0 EXIT ;  /* 0x000000000000094d */ /* 0x000fea0003800000 */
[----:B0-----:R-:W0:Y:S01]  /*0190*/  LDS R5, [R5] ;  /* 0x0000000005057984 */ /* 0x001e220000000800 */
[----:B------:R-:W1:Y:S02]  /*01a0*/  LDC.64 R2, c[0x0][0x390] ;  /* 0x0000e400ff027b82 */ /* 0x000e640000000a00 */
[----:B-1----:R-:W-:-:S05]  /*01b0*/  IMAD.WIDE.U32 R2, R7, 0x4, R2 ;  /* 0x0000000407027825 */ /* 0x002fca00078e0002 */
[----:B0-----:R-:W-:Y:S01]  /*01c0*/  STG.E desc[UR6][R2.64], R5 ;  /* 0x0000000502007986 */ /* 0x001fe2000c101906 */
[----:B------:R-:W-:Y:S05]  /*01d0*/  EXIT ;  /* 0x000000000000794d */ /* 0x000fea0003800000 */
.L_x_13:
        /* <DEDUP_REMOVED lines=10> */
.L_x_16:


//--------------------- .nv.shared._Z32ExpIntegralByTrapezoidAndSimpsonPKfPfS1_ --------------------------
	.section	.nv.shared._Z32ExpIntegralByTrapezoidAndSimpsonPKfPfS1_,"aw",@nobits
	.sectionflags	@""
	.align	4
.nv.shared._Z32ExpIntegralByTrapezoidAndSimpsonPKfPfS1_:
	.zero		1152


//--------------------- .nv.shared.reserved.0     --------------------------
	.section	.nv.shared.reserved.0,"aw",@nobits
	.weak		__nv_reservedSMEM_offset_0_alias
	.size		__nv_reservedSMEM_offset_0_alias, 0, 64
	.other		__nv_reservedSMEM_offset_0_alias,@"STO_CUDA_RESERVED_SHARED STV_DEFAULT"
__nv_reservedSMEM_offset_0_alias:
	.zero		0
	.zero		64


//--------------------- .nv.shared._Z22ExpIntegralByRectanglePKfPfS1_ --------------------------
	.section	.nv.shared._Z22ExpIntegralByRectanglePKfPfS1_,"aw",@nobits
	.sectionflags	@""
	.align	4
.nv.shared._Z22ExpIntegralByRectanglePKfPfS1_:
	.zero		1152


//--------------------- .nv.constant0._Z32ExpIntegralByTrapezoidAndSimpsonPKfPfS1_ --------------------------
	.section	.nv.constant0._Z32ExpIntegralByTrapezoidAndSimpsonPKfPfS1_,"a",@progbits
	.sectionflags	@""
	.align	4
.nv.constant0._Z32ExpIntegralByTrapezoidAndSimpsonPKfPfS1_:
	.zero		920


//--------------------- .nv.constant0._Z22ExpIntegralByRectanglePKfPfS1_ --------------------------
	.section	.nv.constant0._Z22ExpIntegralByRectanglePKfPfS1_,"a",@progbits
	.sectionflags	@""
	.align	4
.nv.constant0._Z22ExpIntegralByRectanglePKfPfS1_:
	.zero		920


//--------------------- SYMBOLS --------------------------

	.type		.nv.reservedSmem.offset0,@object
	.size		.nv.reservedSmem.offset0,0x4
	.type		.nv.reservedSmem.cap,@object
	.size		.nv.reservedSmem.cap,0x4
